//
// Generated by NVIDIA NVVM Compiler
//
// Compiler Build ID: CL-36424714
// Cuda compilation tools, release 13.0, V13.0.88
// Based on NVVM 20.0.0
//

.version 9.0
.target sm_100
.address_size 64

	// .globl	_Z15matrixMultTiledPfS_S_i
// _ZZ15matrixMultTiledPfS_S_iE4ds_A has been demoted
// _ZZ15matrixMultTiledPfS_S_iE4ds_B has been demoted

.visible .entry _Z15matrixMultTiledPfS_S_i(
	.param .u64 .ptr .align 1 _Z15matrixMultTiledPfS_S_i_param_0,
	.param .u64 .ptr .align 1 _Z15matrixMultTiledPfS_S_i_param_1,
	.param .u64 .ptr .align 1 _Z15matrixMultTiledPfS_S_i_param_2,
	.param .u32 _Z15matrixMultTiledPfS_S_i_param_3
)
{
	.reg .pred 	%p<10>;
	.reg .b32 	%r<43>;
	.reg .b32 	%f<111>;
	.reg .b64 	%rd<13>;
	// demoted variable
	.shared .align 4 .b8 _ZZ15matrixMultTiledPfS_S_iE4ds_A[4096];
	// demoted variable
	.shared .align 4 .b8 _ZZ15matrixMultTiledPfS_S_iE4ds_B[4096];
	ld.param.u64 	%rd4, [_Z15matrixMultTiledPfS_S_i_param_0];
	ld.param.u64 	%rd5, [_Z15matrixMultTiledPfS_S_i_param_1];
	ld.param.u64 	%rd6, [_Z15matrixMultTiledPfS_S_i_param_2];
	ld.param.u32 	%r24, [_Z15matrixMultTiledPfS_S_i_param_3];
	mov.u32 	%r25, %ctaid.x;
	mov.u32 	%r26, %ctaid.y;
	mov.u32 	%r38, %tid.x;
	mov.u32 	%r40, %tid.y;
	shl.b32 	%r27, %r26, 5;
	add.s32 	%r3, %r27, %r40;
	shl.b32 	%r4, %r25, 5;
	add.s32 	%r5, %r4, %r38;
	setp.lt.s32 	%p1, %r24, 1;
	mov.f32 	%f110, 0f00000000;
	@%p1 bra 	$L__BB0_7;
	add.s32 	%r28, %r24, 31;
	shr.u32 	%r29, %r28, 5;
	shl.b32 	%r30, %r40, 7;
	mov.u32 	%r31, _ZZ15matrixMultTiledPfS_S_iE4ds_A;
	add.s32 	%r6, %r31, %r30;
	shl.b32 	%r32, %r38, 2;
	add.s32 	%r7, %r6, %r32;
	mov.u32 	%r33, _ZZ15matrixMultTiledPfS_S_iE4ds_B;
	add.s32 	%r9, %r33, %r32;
	add.s32 	%r8, %r9, %r30;
	neg.s32 	%r42, %r29;
	mad.lo.s32 	%r34, %r40, %r24, %r38;
	add.s32 	%r41, %r34, %r4;
	shl.b32 	%r12, %r24, 5;
	mad.lo.s32 	%r39, %r24, %r3, %r38;
	cvta.to.global.u64 	%rd1, %rd4;
	cvta.to.global.u64 	%rd2, %rd5;
	mov.f32 	%f110, 0f00000000;
$L__BB0_2:
	setp.ge.u32 	%p2, %r3, %r24;
	mul.wide.s32 	%rd7, %r39, 4;
	add.s64 	%rd3, %rd1, %rd7;
	setp.ge.s32 	%p3, %r38, %r24;
	mov.f32 	%f108, 0f00000000;
	or.pred  	%p4, %p3, %p2;
	@%p4 bra 	$L__BB0_4;
	ld.global.f32 	%f108, [%rd3];
$L__BB0_4:
	setp.ge.u32 	%p5, %r5, %r24;
	st.shared.f32 	[%r7], %f108;
	setp.ge.s32 	%p6, %r40, %r24;
	mov.f32 	%f109, 0f00000000;
	or.pred  	%p7, %p6, %p5;
	@%p7 bra 	$L__BB0_6;
	mul.wide.u32 	%rd8, %r41, 4;
	add.s64 	%rd9, %rd2, %rd8;
	ld.global.f32 	%f109, [%rd9];
$L__BB0_6:
	st.shared.f32 	[%r8], %f109;
	bar.sync 	0;
	ld.shared.f32 	%f12, [%r6];
	ld.shared.f32 	%f13, [%r9];
	fma.rn.f32 	%f14, %f12, %f13, %f110;
	ld.shared.f32 	%f15, [%r6+4];
	ld.shared.f32 	%f16, [%r9+128];
	fma.rn.f32 	%f17, %f15, %f16, %f14;
	ld.shared.f32 	%f18, [%r6+8];
	ld.shared.f32 	%f19, [%r9+256];
	fma.rn.f32 	%f20, %f18, %f19, %f17;
	ld.shared.f32 	%f21, [%r6+12];
	ld.shared.f32 	%f22, [%r9+384];
	fma.rn.f32 	%f23, %f21, %f22, %f20;
	ld.shared.f32 	%f24, [%r6+16];
	ld.shared.f32 	%f25, [%r9+512];
	fma.rn.f32 	%f26, %f24, %f25, %f23;
	ld.shared.f32 	%f27, [%r6+20];
	ld.shared.f32 	%f28, [%r9+640];
	fma.rn.f32 	%f29, %f27, %f28, %f26;
	ld.shared.f32 	%f30, [%r6+24];
	ld.shared.f32 	%f31, [%r9+768];
	fma.rn.f32 	%f32, %f30, %f31, %f29;
	ld.shared.f32 	%f33, [%r6+28];
	ld.shared.f32 	%f34, [%r9+896];
	fma.rn.f32 	%f35, %f33, %f34, %f32;
	ld.shared.f32 	%f36, [%r6+32];
	ld.shared.f32 	%f37, [%r9+1024];
	fma.rn.f32 	%f38, %f36, %f37, %f35;
	ld.shared.f32 	%f39, [%r6+36];
	ld.shared.f32 	%f40, [%r9+1152];
	fma.rn.f32 	%f41, %f39, %f40, %f38;
	ld.shared.f32 	%f42, [%r6+40];
	ld.shared.f32 	%f43, [%r9+1280];
	fma.rn.f32 	%f44, %f42, %f43, %f41;
	ld.shared.f32 	%f45, [%r6+44];
	ld.shared.f32 	%f46, [%r9+1408];
	fma.rn.f32 	%f47, %f45, %f46, %f44;
	ld.shared.f32 	%f48, [%r6+48];
	ld.shared.f32 	%f49, [%r9+1536];
	fma.rn.f32 	%f50, %f48, %f49, %f47;
	ld.shared.f32 	%f51, [%r6+52];
	ld.shared.f32 	%f52, [%r9+1664];
	fma.rn.f32 	%f53, %f51, %f52, %f50;
	ld.shared.f32 	%f54, [%r6+56];
	ld.shared.f32 	%f55, [%r9+1792];
	fma.rn.f32 	%f56, %f54, %f55, %f53;
	ld.shared.f32 	%f57, [%r6+60];
	ld.shared.f32 	%f58, [%r9+1920];
	fma.rn.f32 	%f59, %f57, %f58, %f56;
	ld.shared.f32 	%f60, [%r6+64];
	ld.shared.f32 	%f61, [%r9+2048];
	fma.rn.f32 	%f62, %f60, %f61, %f59;
	ld.shared.f32 	%f63, [%r6+68];
	ld.shared.f32 	%f64, [%r9+2176];
	fma.rn.f32 	%f65, %f63, %f64, %f62;
	ld.shared.f32 	%f66, [%r6+72];
	ld.shared.f32 	%f67, [%r9+2304];
	fma.rn.f32 	%f68, %f66, %f67, %f65;
	ld.shared.f32 	%f69, [%r6+76];
	ld.shared.f32 	%f70, [%r9+2432];
	fma.rn.f32 	%f71, %f69, %f70, %f68;
	ld.shared.f32 	%f72, [%r6+80];
	ld.shared.f32 	%f73, [%r9+2560];
	fma.rn.f32 	%f74, %f72, %f73, %f71;
	ld.shared.f32 	%f75, [%r6+84];
	ld.shared.f32 	%f76, [%r9+2688];
	fma.rn.f32 	%f77, %f75, %f76, %f74;
	ld.shared.f32 	%f78, [%r6+88];
	ld.shared.f32 	%f79, [%r9+2816];
	fma.rn.f32 	%f80, %f78, %f79, %f77;
	ld.shared.f32 	%f81, [%r6+92];
	ld.shared.f32 	%f82, [%r9+2944];
	fma.rn.f32 	%f83, %f81, %f82, %f80;
	ld.shared.f32 	%f84, [%r6+96];
	ld.shared.f32 	%f85, [%r9+3072];
	fma.rn.f32 	%f86, %f84, %f85, %f83;
	ld.shared.f32 	%f87, [%r6+100];
	ld.shared.f32 	%f88, [%r9+3200];
	fma.rn.f32 	%f89, %f87, %f88, %f86;
	ld.shared.f32 	%f90, [%r6+104];
	ld.shared.f32 	%f91, [%r9+3328];
	fma.rn.f32 	%f92, %f90, %f91, %f89;
	ld.shared.f32 	%f93, [%r6+108];
	ld.shared.f32 	%f94, [%r9+3456];
	fma.rn.f32 	%f95, %f93, %f94, %f92;
	ld.shared.f32 	%f96, [%r6+112];
	ld.shared.f32 	%f97, [%r9+3584];
	fma.rn.f32 	%f98, %f96, %f97, %f95;
	ld.shared.f32 	%f99, [%r6+116];
	ld.shared.f32 	%f100, [%r9+3712];
	fma.rn.f32 	%f101, %f99, %f100, %f98;
	ld.shared.f32 	%f102, [%r6+120];
	ld.shared.f32 	%f103, [%r9+3840];
	fma.rn.f32 	%f104, %f102, %f103, %f101;
	ld.shared.f32 	%f105, [%r6+124];
	ld.shared.f32 	%f106, [%r9+3968];
	fma.rn.f32 	%f110, %f105, %f106, %f104;
	bar.sync 	0;
	add.s32 	%r42, %r42, 1;
	setp.ne.s32 	%p8, %r42, 0;
	add.s32 	%r41, %r41, %r12;
	add.s32 	%r40, %r40, 32;
	add.s32 	%r39, %r39, 32;
	add.s32 	%r38, %r38, 32;
	@%p8 bra 	$L__BB0_2;
$L__BB0_7:
	max.s32 	%r36, %r3, %r5;
	setp.ge.s32 	%p9, %r36, %r24;
	@%p9 bra 	$L__BB0_9;
	mad.lo.s32 	%r37, %r24, %r3, %r5;
	cvta.to.global.u64 	%rd10, %rd6;
	mul.wide.u32 	%rd11, %r37, 4;
	add.s64 	%rd12, %rd10, %rd11;
	st.global.f32 	[%rd12], %f110;
$L__BB0_9:
	ret;

}
	// .globl	_Z16matrixMultDevicePfS_S_i
.visible .entry _Z16matrixMultDevicePfS_S_i(
	.param .u64 .ptr .align 1 _Z16matrixMultDevicePfS_S_i_param_0,
	.param .u64 .ptr .align 1 _Z16matrixMultDevicePfS_S_i_param_1,
	.param .u64 .ptr .align 1 _Z16matrixMultDevicePfS_S_i_param_2,
	.param .u32 _Z16matrixMultDevicePfS_S_i_param_3
)
{
	.reg .pred 	%p<10>;
	.reg .b32 	%r<40>;
	.reg .b32 	%f<67>;
	.reg .b64 	%rd<67>;

	ld.param.u64 	%rd14, [_Z16matrixMultDevicePfS_S_i_param_0];
	ld.param.u64 	%rd15, [_Z16matrixMultDevicePfS_S_i_param_1];
	ld.param.u32 	%r18, [_Z16matrixMultDevicePfS_S_i_param_3];
	cvta.to.global.u64 	%rd1, %rd15;
	cvta.to.global.u64 	%rd2, %rd14;
	mov.u32 	%r19, %ntid.y;
	mov.u32 	%r20, %ctaid.y;
	mov.u32 	%r21, %tid.y;
	mad.lo.s32 	%r1, %r19, %r20, %r21;
	mov.u32 	%r22, %ntid.x;
	mov.u32 	%r23, %ctaid.x;
	mov.u32 	%r24, %tid.x;
	mad.lo.s32 	%r2, %r22, %r23, %r24;
	max.s32 	%r25, %r1, %r2;
	setp.ge.s32 	%p1, %r25, %r18;
	@%p1 bra 	$L__BB1_13;
	mul.lo.s32 	%r3, %r18, %r1;
	and.b32  	%r4, %r18, 7;
	setp.lt.u32 	%p2, %r18, 8;
	mov.f32 	%f66, 0f00000000;
	mov.b32 	%r38, 0;
	@%p2 bra 	$L__BB1_4;
	and.b32  	%r38, %r18, 2147483640;
	neg.s32 	%r36, %r38;
	mul.wide.s32 	%rd16, %r18, 4;
	add.s64 	%rd3, %rd1, %rd16;
	shl.b32 	%r7, %r18, 3;
	mul.wide.s32 	%rd17, %r18, 8;
	add.s64 	%rd4, %rd1, %rd17;
	mul.wide.s32 	%rd18, %r18, 12;
	add.s64 	%rd5, %rd1, %rd18;
	mul.wide.s32 	%rd19, %r18, 16;
	add.s64 	%rd6, %rd1, %rd19;
	mul.wide.s32 	%rd20, %r18, 20;
	add.s64 	%rd7, %rd1, %rd20;
	mul.wide.s32 	%rd21, %r18, 24;
	add.s64 	%rd8, %rd1, %rd21;
	mul.wide.s32 	%rd22, %r18, 28;
	add.s64 	%rd9, %rd1, %rd22;
	mul.wide.u32 	%rd23, %r3, 4;
	add.s64 	%rd24, %rd23, %rd2;
	add.s64 	%rd66, %rd24, 16;
	mov.f32 	%f66, 0f00000000;
	mov.u32 	%r35, %r2;
$L__BB1_3:
	.pragma "nounroll";
	mul.wide.s32 	%rd25, %r35, 4;
	add.s64 	%rd26, %rd3, %rd25;
	add.s64 	%rd27, %rd4, %rd25;
	add.s64 	%rd28, %rd5, %rd25;
	add.s64 	%rd29, %rd6, %rd25;
	add.s64 	%rd30, %rd7, %rd25;
	add.s64 	%rd31, %rd8, %rd25;
	add.s64 	%rd32, %rd9, %rd25;
	add.s64 	%rd33, %rd1, %rd25;
	ld.global.f32 	%f16, [%rd66+-16];
	ld.global.f32 	%f17, [%rd33];
	fma.rn.f32 	%f18, %f16, %f17, %f66;
	ld.global.f32 	%f19, [%rd66+-12];
	ld.global.f32 	%f20, [%rd26];
	fma.rn.f32 	%f21, %f19, %f20, %f18;
	ld.global.f32 	%f22, [%rd66+-8];
	ld.global.f32 	%f23, [%rd27];
	fma.rn.f32 	%f24, %f22, %f23, %f21;
	ld.global.f32 	%f25, [%rd66+-4];
	ld.global.f32 	%f26, [%rd28];
	fma.rn.f32 	%f27, %f25, %f26, %f24;
	ld.global.f32 	%f28, [%rd66];
	ld.global.f32 	%f29, [%rd29];
	fma.rn.f32 	%f30, %f28, %f29, %f27;
	ld.global.f32 	%f31, [%rd66+4];
	ld.global.f32 	%f32, [%rd30];
	fma.rn.f32 	%f33, %f31, %f32, %f30;
	ld.global.f32 	%f34, [%rd66+8];
	ld.global.f32 	%f35, [%rd31];
	fma.rn.f32 	%f36, %f34, %f35, %f33;
	ld.global.f32 	%f37, [%rd66+12];
	ld.global.f32 	%f38, [%rd32];
	fma.rn.f32 	%f66, %f37, %f38, %f36;
	add.s32 	%r36, %r36, 8;
	add.s32 	%r35, %r35, %r7;
	add.s64 	%rd66, %rd66, 32;
	setp.ne.s32 	%p3, %r36, 0;
	@%p3 bra 	$L__BB1_3;
$L__BB1_4:
	setp.eq.s32 	%p4, %r4, 0;
	@%p4 bra 	$L__BB1_12;
	and.b32  	%r13, %r18, 3;
	setp.lt.u32 	%p5, %r4, 4;
	@%p5 bra 	$L__BB1_7;
	add.s32 	%r27, %r38, %r3;
	mul.wide.u32 	%rd34, %r27, 4;
	add.s64 	%rd35, %rd2, %rd34;
	ld.global.f32 	%f40, [%rd35];
	mad.lo.s32 	%r28, %r38, %r18, %r2;
	mul.wide.s32 	%rd36, %r28, 4;
	add.s64 	%rd37, %rd1, %rd36;
	ld.global.f32 	%f41, [%rd37];
	fma.rn.f32 	%f42, %f40, %f41, %f66;
	cvt.u64.u32 	%rd38, %r3;
	cvt.u64.u32 	%rd39, %r38;
	add.s64 	%rd40, %rd39, %rd38;
	shl.b64 	%rd41, %rd40, 2;
	add.s64 	%rd42, %rd2, %rd41;
	ld.global.f32 	%f43, [%rd42+4];
	mul.wide.s32 	%rd43, %r18, 4;
	add.s64 	%rd44, %rd37, %rd43;
	ld.global.f32 	%f44, [%rd44];
	fma.rn.f32 	%f45, %f43, %f44, %f42;
	ld.global.f32 	%f46, [%rd42+8];
	add.s64 	%rd45, %rd44, %rd43;
	ld.global.f32 	%f47, [%rd45];
	fma.rn.f32 	%f48, %f46, %f47, %f45;
	ld.global.f32 	%f49, [%rd42+12];
	add.s64 	%rd46, %rd45, %rd43;
	ld.global.f32 	%f50, [%rd46];
	fma.rn.f32 	%f66, %f49, %f50, %f48;
	add.s32 	%r38, %r38, 4;
$L__BB1_7:
	setp.eq.s32 	%p6, %r13, 0;
	@%p6 bra 	$L__BB1_12;
	setp.eq.s32 	%p7, %r13, 1;
	@%p7 bra 	$L__BB1_10;
	add.s32 	%r29, %r38, %r3;
	mul.wide.u32 	%rd47, %r29, 4;
	add.s64 	%rd48, %rd2, %rd47;
	ld.global.f32 	%f52, [%rd48];
	mad.lo.s32 	%r30, %r38, %r18, %r2;
	mul.wide.s32 	%rd49, %r30, 4;
	add.s64 	%rd50, %rd1, %rd49;
	ld.global.f32 	%f53, [%rd50];
	fma.rn.f32 	%f54, %f52, %f53, %f66;
	cvt.u64.u32 	%rd51, %r3;
	cvt.u64.u32 	%rd52, %r38;
	add.s64 	%rd53, %rd52, %rd51;
	shl.b64 	%rd54, %rd53, 2;
	add.s64 	%rd55, %rd2, %rd54;
	ld.global.f32 	%f55, [%rd55+4];
	mul.wide.s32 	%rd56, %r18, 4;
	add.s64 	%rd57, %rd50, %rd56;
	ld.global.f32 	%f56, [%rd57];
	fma.rn.f32 	%f66, %f55, %f56, %f54;
	add.s32 	%r38, %r38, 2;
$L__BB1_10:
	and.b32  	%r31, %r18, 1;
	setp.eq.b32 	%p8, %r31, 1;
	not.pred 	%p9, %p8;
	@%p9 bra 	$L__BB1_12;
	add.s32 	%r32, %r38, %r3;
	mul.wide.u32 	%rd58, %r32, 4;
	add.s64 	%rd59, %rd2, %rd58;
	ld.global.f32 	%f57, [%rd59];
	mad.lo.s32 	%r33, %r38, %r18, %r2;
	mul.wide.s32 	%rd60, %r33, 4;
	add.s64 	%rd61, %rd1, %rd60;
	ld.global.f32 	%f58, [%rd61];
	fma.rn.f32 	%f66, %f57, %f58, %f66;
$L__BB1_12:
	ld.param.u64 	%rd65, [_Z16matrixMultDevicePfS_S_i_param_2];
	add.s32 	%r34, %r3, %r2;
	cvta.to.global.u64 	%rd62, %rd65;
	mul.wide.s32 	%rd63, %r34, 4;
	add.s64 	%rd64, %rd62, %rd63;
	st.global.f32 	[%rd64], %f66;
$L__BB1_13:
	ret;

}


// ===== COMPILED SASS (sm_100) =====

	.target	sm_100

	.elftype	@"ET_EXEC"


//--------------------- .note.nv.tkinfo           --------------------------
	.section	.note.nv.tkinfo,"",@"SHT_NOTE"
	.sectionflags	@"SHF_NOTE_NV_TKINFO"
	.tkinfo
        /*0018*/ 	.word	0x00000002
        /*0030*/ 	.string	""
        /*0030*/ 	.string	"ptxas"
        /*0030*/ 	.string	"Cuda compilation tools, release 13.0, V13.0.88"
        /*0030*/ 	.string	"Build cuda_13.0.r13.0/compiler.36424714_0"
        /*0030*/ 	.string	"-arch sm_100 -m 64 "



//--------------------- .note.nv.cuinfo           --------------------------
	.section	.note.nv.cuinfo,"",@"SHT_NOTE"
	.sectionflags	@"SHF_NOTE_NV_CUINFO"
        /*0018*/ 	.short	0x0002
        /*001a*/ 	.short	0x0064
        /*001c*/ 	.short	0x0082
	.zero		2


//--------------------- .nv.info                  --------------------------
	.section	.nv.info,"",@"SHT_CUDA_INFO"
	.align	4


	//----- nvinfo : EIATTR_REGCOUNT
	.align		4
        /*0000*/ 	.byte	0x04, 0x2f
        /*0002*/ 	.short	(.L_1 - .L_0)
	.align		4
.L_0:
        /*0004*/ 	.word	index@(_Z15matrixMultTiledPfS_S_i)
        /*0008*/ 	.word	0x00000020


	//----- nvinfo : EIATTR_FRAME_SIZE
	.align		4
.L_1:
        /*000c*/ 	.byte	0x04, 0x11
        /*000e*/ 	.short	(.L_3 - .L_2)
	.align		4
.L_2:
        /*0010*/ 	.word	index@(_Z15matrixMultTiledPfS_S_i)
        /*0014*/ 	.word	0x00000000


	//----- nvinfo : EIATTR_REGCOUNT
	.align		4
.L_3:
        /*0018*/ 	.byte	0x04, 0x2f
        /*001a*/ 	.short	(.L_5 - .L_4)
	.align		4
.L_4:
        /*001c*/ 	.word	index@(_Z16matrixMultDevicePfS_S_i)
        /*0020*/ 	.word	0x0000001e


	//----- nvinfo : EIATTR_FRAME_SIZE
	.align		4
.L_5:
        /*0024*/ 	.byte	0x04, 0x11
        /*0026*/ 	.short	(.L_7 - .L_6)
	.align		4
.L_6:
        /*0028*/ 	.word	index@(_Z16matrixMultDevicePfS_S_i)
        /*002c*/ 	.word	0x00000000


	//----- nvinfo : EIATTR_MIN_STACK_SIZE
	.align		4
.L_7:
        /*0030*/ 	.byte	0x04, 0x12
        /*0032*/ 	.short	(.L_9 - .L_8)
	.align		4
.L_8:
        /*0034*/ 	.word	index@(_Z16matrixMultDevicePfS_S_i)
        /*0038*/ 	.word	0x00000000


	//----- nvinfo : EIATTR_MIN_STACK_SIZE
	.align		4
.L_9:
        /*003c*/ 	.byte	0x04, 0x12
        /*003e*/ 	.short	(.L_11 - .L_10)
	.align		4
.L_10:
        /*0040*/ 	.word	index@(_Z15matrixMultTiledPfS_S_i)
        /*0044*/ 	.word	0x00000000
.L_11:


//--------------------- .nv.compat                --------------------------
	.section	.nv.compat,"",@"SHT_CUDA_COMPAT_INFO"
	.align	4
        /*0000*/ 	.byte	0x02, 0x09, 0x00, 0x00, 0x02, 0x02, 0x01, 0x00, 0x02, 0x05, 0x05, 0x00, 0x03, 0x07, 0x01, 0x01
        /*0010*/ 	.byte	0x02, 0x03, 0x00, 0x00, 0x02, 0x06, 0x01, 0x00, 0x04, 0x0b, 0x08, 0x00, 0x09, 0x00, 0x00, 0x00
        /*0020*/ 	.byte	0x00, 0x00, 0x00, 0x00


//--------------------- .nv.info._Z16matrixMultDevicePfS_S_i --------------------------
	.section	.nv.info._Z16matrixMultDevicePfS_S_i,"",@"SHT_CUDA_INFO"
	.sectionflags	@""
	.align	4


	//----- nvinfo : EIATTR_CUDA_API_VERSION
	.align		4
        /*0000*/ 	.byte	0x04, 0x37
        /*0002*/ 	.short	(.L_13 - .L_12)
.L_12:
        /*0004*/ 	.word	0x00000082


	//----- nvinfo : EIATTR_KPARAM_INFO
	.align		4
.L_13:
        /*0008*/ 	.byte	0x04, 0x17
        /*000a*/ 	.short	(.L_15 - .L_14)
.L_14:
        /*000c*/ 	.word	0x00000000
        /*0010*/ 	.short	0x0003
        /*0012*/ 	.short	0x0018
        /*0014*/ 	.byte	0x00, 0xf0, 0x11, 0x00


	//----- nvinfo : EIATTR_KPARAM_INFO
	.align		4
.L_15:
        /*0018*/ 	.byte	0x04, 0x17
        /*001a*/ 	.short	(.L_17 - .L_16)
.L_16:
        /*001c*/ 	.word	0x00000000
        /*0020*/ 	.short	0x0002
        /*0022*/ 	.short	0x0010
        /*0024*/ 	.byte	0x00, 0xf5, 0x21, 0x00


	//----- nvinfo : EIATTR_KPARAM_INFO
	.align		4
.L_17:
        /*0028*/ 	.byte	0x04, 0x17
        /*002a*/ 	.short	(.L_19 - .L_18)
.L_18:
        /*002c*/ 	.word	0x00000000
        /*0030*/ 	.short	0x0001
        /*0032*/ 	.short	0x0008
        /*0034*/ 	.byte	0x00, 0xf5, 0x21, 0x00


	//----- nvinfo : EIATTR_KPARAM_INFO
	.align		4
.L_19:
        /*0038*/ 	.byte	0x04, 0x17
        /*003a*/ 	.short	(.L_21 - .L_20)
.L_20:
        /*003c*/ 	.word	0x00000000
        /*0040*/ 	.short	0x0000
        /*0042*/ 	.short	0x0000
        /*0044*/ 	.byte	0x00, 0xf5, 0x21, 0x00


	//----- nvinfo : EIATTR_SPARSE_MMA_MASK
	.align		4
.L_21:
        /*0048*/ 	.byte	0x03, 0x50
        /*004a*/ 	.short	0x0000


	//----- nvinfo : EIATTR_MAXREG_COUNT
	.align		4
        /*004c*/ 	.byte	0x03, 0x1b
        /*004e*/ 	.short	0x00ff


	//----- nvinfo : EIATTR_MERCURY_ISA_VERSION
	.align		4
        /*0050*/ 	.byte	0x03, 0x5f
        /*0052*/ 	.short	0x0101


	//----- nvinfo : EIATTR_VRC_CTA_INIT_COUNT
	.align		4
        /*0054*/ 	.byte	0x02, 0x4a
	.zero		1
	.zero		1


	//----- nvinfo : EIATTR_EXIT_INSTR_OFFSETS
	.align		4
        /*0058*/ 	.byte	0x04, 0x1c
        /*005a*/ 	.short	(.L_23 - .L_22)


	//   ....[0]....
.L_22:
        /*005c*/ 	.word	0x000000c0


	//   ....[1]....
        /*0060*/ 	.word	0x00000a90


	//----- nvinfo : EIATTR_CBANK_PARAM_SIZE
	.align		4
.L_23:
        /*0064*/ 	.byte	0x03, 0x19
        /*0066*/ 	.short	0x001c


	//----- nvinfo : EIATTR_PARAM_CBANK
	.align		4
        /*0068*/ 	.byte	0x04, 0x0a
        /*006a*/ 	.short	(.L_25 - .L_24)
	.align		4
.L_24:
        /*006c*/ 	.word	index@(.nv.constant0._Z16matrixMultDevicePfS_S_i)
        /*0070*/ 	.short	0x0380
        /*0072*/ 	.short	0x001c


	//----- nvinfo : EIATTR_SW_WAR
	.align		4
.L_25:
        /*0074*/ 	.byte	0x04, 0x36
        /*0076*/ 	.short	(.L_27 - .L_26)
.L_26:
        /*0078*/ 	.word	0x00000008
.L_27:


//--------------------- .nv.info._Z15matrixMultTiledPfS_S_i --------------------------
	.section	.nv.info._Z15matrixMultTiledPfS_S_i,"",@"SHT_CUDA_INFO"
	.sectionflags	@""
	.align	4


	//----- nvinfo : EIATTR_CUDA_API_VERSION
	.align		4
        /*0000*/ 	.byte	0x04, 0x37
        /*0002*/ 	.short	(.L_29 - .L_28)
.L_28:
        /*0004*/ 	.word	0x00000082


	//----- nvinfo : EIATTR_KPARAM_INFO
	.align		4
.L_29:
        /*0008*/ 	.byte	0x04, 0x17
        /*000a*/ 	.short	(.L_31 - .L_30)
.L_30:
        /*000c*/ 	.word	0x00000000
        /*0010*/ 	.short	0x0003
        /*0012*/ 	.short	0x0018
        /*0014*/ 	.byte	0x00, 0xf0, 0x11, 0x00


	//----- nvinfo : EIATTR_KPARAM_INFO
	.align		4
.L_31:
        /*0018*/ 	.byte	0x04, 0x17
        /*001a*/ 	.short	(.L_33 - .L_32)
.L_32:
        /*001c*/ 	.word	0x00000000
        /*0020*/ 	.short	0x0002
        /*0022*/ 	.short	0x0010
        /*0024*/ 	.byte	0x00, 0xf5, 0x21, 0x00


	//----- nvinfo : EIATTR_KPARAM_INFO
	.align		4
.L_33:
        /*0028*/ 	.byte	0x04, 0x17
        /*002a*/ 	.short	(.L_35 - .L_34)
.L_34:
        /*002c*/ 	.word	0x00000000
        /*0030*/ 	.short	0x0001
        /*0032*/ 	.short	0x0008
        /*0034*/ 	.byte	0x00, 0xf5, 0x21, 0x00


	//----- nvinfo : EIATTR_KPARAM_INFO
	.align		4
.L_35:
        /*0038*/ 	.byte	0x04, 0x17
        /*003a*/ 	.short	(.L_37 - .L_36)
.L_36:
        /*003c*/ 	.word	0x00000000
        /*0040*/ 	.short	0x0000
        /*0042*/ 	.short	0x0000
        /*0044*/ 	.byte	0x00, 0xf5, 0x21, 0x00


	//----- nvinfo : EIATTR_SPARSE_MMA_MASK
	.align		4
.L_37:
        /*0048*/ 	.byte	0x03, 0x50
        /*004a*/ 	.short	0x0000


	//----- nvinfo : EIATTR_MAXREG_COUNT
	.align		4
        /*004c*/ 	.byte	0x03, 0x1b
        /*004e*/ 	.short	0x00ff


	//----- nvinfo : EIATTR_NUM_BARRIERS
	.align		4
        /*0050*/ 	.byte	0x02, 0x4c
        /*0052*/ 	.byte	0x01
	.zero		1


	//----- nvinfo : EIATTR_MERCURY_ISA_VERSION
	.align		4
        /*0054*/ 	.byte	0x03, 0x5f
        /*0056*/ 	.short	0x0101


	//----- nvinfo : EIATTR_VRC_CTA_INIT_COUNT
	.align		4
        /*0058*/ 	.byte	0x02, 0x4a
	.zero		1
	.zero		1


	//----- nvinfo : EIATTR_EXIT_INSTR_OFFSETS
	.align		4
        /*005c*/ 	.byte	0x04, 0x1c
        /*005e*/ 	.short	(.L_39 - .L_38)


	//   ....[0]....
.L_38:
        /*0060*/ 	.word	0x00000800


	//   ....[1]....
        /*0064*/ 	.word	0x00000850


	//----- nvinfo : EIATTR_CBANK_PARAM_SIZE
	.align		4
.L_39:
        /*0068*/ 	.byte	0x03, 0x19
        /*006a*/ 	.short	0x001c


	//----- nvinfo : EIATTR_PARAM_CBANK
	.align		4
        /*006c*/ 	.byte	0x04, 0x0a
        /*006e*/ 	.short	(.L_41 - .L_40)
	.align		4
.L_40:
        /*0070*/ 	.word	index@(.nv.constant0._Z15matrixMultTiledPfS_S_i)
        /*0074*/ 	.short	0x0380
        /*0076*/ 	.short	0x001c


	//----- nvinfo : EIATTR_SW_WAR
	.align		4
.L_41:
        /*0078*/ 	.byte	0x04, 0x36
        /*007a*/ 	.short	(.L_43 - .L_42)
.L_42:
        /*007c*/ 	.word	0x00000008
.L_43:


//--------------------- .nv.callgraph             --------------------------
	.section	.nv.callgraph,"",@"SHT_CUDA_CALLGRAPH"
	.align	4
	.sectionentsize	8
	.align		4
        /*0000*/ 	.word	0x00000000
	.align		4
        /*0004*/ 	.word	0xffffffff
	.align		4
        /*0008*/ 	.word	0x00000000
	.align		4
        /*000c*/ 	.word	0xfffffffe
	.align		4
        /*0010*/ 	.word	0x00000000
	.align		4
        /*0014*/ 	.word	0xfffffffd
	.align		4
        /*0018*/ 	.word	0x00000000
	.align		4
        /*001c*/ 	.word	0xfffffffc


//--------------------- .text._Z16matrixMultDevicePfS_S_i --------------------------
	.section	.text._Z16matrixMultDevicePfS_S_i,"ax",@progbits
	.align	128
        .global         _Z16matrixMultDevicePfS_S_i
        .type           _Z16matrixMultDevicePfS_S_i,@function
        .size           _Z16matrixMultDevicePfS_S_i,(.L_x_8 - _Z16matrixMultDevicePfS_S_i)
        .other          _Z16matrixMultDevicePfS_S_i,@"STO_CUDA_ENTRY STV_DEFAULT"
_Z16matrixMultDevicePfS_S_i:
.text._Z16matrixMultDevicePfS_S_i:
[----:B------:R-:W-:Y:S01]  /*0000*/  LDC R1, c[0x0][0x37c] ;  /* 0x0000df00ff017b82 */ /* 0x000fe20000000800 */
[----:B------:R-:W0:Y:S01]  /*0010*/  S2R R13, SR_CTAID.Y ;  /* 0x00000000000d7919 */ /* 0x000e220000002600 */
[----:B------:R-:W0:Y:S01]  /*0020*/  LDCU UR4, c[0x0][0x364] ;  /* 0x00006c80ff0477ac */ /* 0x000e220008000800 */
[----:B------:R-:W0:Y:S01]  /*0030*/  S2R R0, SR_TID.Y ;  /* 0x0000000000007919 */ /* 0x000e220000002200 */
[----:B------:R-:W1:Y:S01]  /*0040*/  LDCU UR5, c[0x0][0x360] ;  /* 0x00006c00ff0577ac */ /* 0x000e620008000800 */
[----:B------:R-:W1:Y:S01]  /*0050*/  S2R R2, SR_CTAID.X ;  /* 0x0000000000027919 */ /* 0x000e620000002500 */
[----:B------:R-:W2:Y:S01]  /*0060*/  LDCU UR20, c[0x0][0x398] ;  /* 0x00007300ff1477ac */ /* 0x000ea20008000800 */
[----:B------:R-:W1:Y:S01]  /*0070*/  S2R R3, SR_TID.X ;  /* 0x0000000000037919 */ /* 0x000e620000002100 */
[----:B0-----:R-:W-:Y:S02]  /*0080*/  IMAD R13, R13, UR4, R0 ;  /* 0x000000040d0d7c24 */ /* 0x001fe4000f8e0200 */
[----:B-1----:R-:W-:-:S05]  /*0090*/  IMAD R0, R2, UR5, R3 ;  /* 0x0000000502007c24 */ /* 0x002fca000f8e0203 */
[----:B------:R-:W-:-:S04]  /*00a0*/  VIMNMX R2, PT, PT, R13, R0, !PT ;  /* 0x000000000d027248 */ /* 0x000fc80007fe0100 */
[----:B--2---:R-:W-:-:S13]  /*00b0*/  ISETP.GE.AND P0, PT, R2, UR20, PT ;  /* 0x0000001402007c0c */ /* 0x004fda000bf06270 */
[----:B------:R-:W-:Y:S05]  /*00c0*/  @P0 EXIT ;  /* 0x000000000000094d */ /* 0x000fea0003800000 */
[----:B------:R-:W-:Y:S01]  /*00d0*/  UISETP.GE.U32.AND UP0, UPT, UR20, 0x8, UPT ;  /* 0x000000081400788c */ /* 0x000fe2000bf06070 */
[----:B------:R-:W-:Y:S02]  /*00e0*/  HFMA2 R12, -RZ, RZ, 0, 0 ;  /* 0x00000000ff0c7431 */ /* 0x000fe400000001ff */
[----:B------:R-:W-:Y:S01]  /*00f0*/  IMAD R13, R13, UR20, RZ ;  /* 0x000000140d0d7c24 */ /* 0x000fe2000f8e02ff */
[----:B------:R-:W-:Y:S01]  /*0100*/  UMOV UR4, URZ ;  /* 0x000000ff00047c82 */ /* 0x000fe20008000000 */
[----:B------:R-:W0:Y:S04]  /*0110*/  LDCU.64 UR18, c[0x0][0x358] ;  /* 0x00006b00ff1277ac */ /* 0x000e280008000a00 */
[----:B------:R-:W-:Y:S05]  /*0120*/  BRA.U !UP0, `(.L_x_0) ;  /* 0x0000000508047547 */ /* 0x000fea000b800000 */
[----:B------:R-:W1:Y:S01]  /*0130*/  LDCU.128 UR24, c[0x0][0x380] ;  /* 0x00007000ff1877ac */ /* 0x000e620008000c00 */
[----:B------:R-:W-:Y:S02]  /*0140*/  MOV R12, RZ ;  /* 0x000000ff000c7202 */ /* 0x000fe40000000f00 */
[----:B------:R-:W-:Y:S01]  /*0150*/  MOV R14, R0 ;  /* 0x00000000000e7202 */ /* 0x000fe20000000f00 */
[----:B------:R-:W-:-:S04]  /*0160*/  ULOP3.LUT UR4, UR20, 0x7ffffff8, URZ, 0xc0, !UPT ;  /* 0x7ffffff814047892 */ /* 0x000fc8000f8ec0ff */
[----:B------:R-:W-:Y:S01]  /*0170*/  UIADD3 UR5, UPT, UPT, -UR4, URZ, URZ ;  /* 0x000000ff04057290 */ /* 0x000fe2000fffe1ff */
[----:B-1----:R-:W-:Y:S01]  /*0180*/  MOV R2, UR24 ;  /* 0x0000001800027c02 */ /* 0x002fe20008000f00 */
[----:B------:R-:W-:Y:S01]  /*0190*/  UIMAD.WIDE UR6, UR20, 0x8, UR26 ;  /* 0x00000008140678a5 */ /* 0x000fe2000f8e021a */
[----:B------:R-:W-:Y:S01]  /*01a0*/  MOV R3, UR25 ;  /* 0x0000001900037c02 */ /* 0x000fe20008000f00 */
[----:B------:R-:W-:Y:S02]  /*01b0*/  UIMAD.WIDE UR8, UR20, 0xc, UR26 ;  /* 0x0000000c140878a5 */ /* 0x000fe4000f8e021a */
[----:B------:R-:W-:Y:S01]  /*01c0*/  UIMAD.WIDE UR10, UR20, 0x10, UR26 ;  /* 0x00000010140a78a5 */ /* 0x000fe2000f8e021a */
[----:B------:R-:W-:Y:S01]  /*01d0*/  IMAD.WIDE.U32 R2, R13, 0x4, R2 ;  /* 0x000000040d027825 */ /* 0x000fe200078e0002 */
[----:B------:R-:W-:Y:S02]  /*01e0*/  UIMAD.WIDE UR12, UR20, 0x14, UR26 ;  /* 0x00000014140c78a5 */ /* 0x000fe4000f8e021a */
[----:B------:R-:W-:Y:S01]  /*01f0*/  UIMAD.WIDE UR14, UR20, 0x18, UR26 ;  /* 0x00000018140e78a5 */ /* 0x000fe2000f8e021a */
[----:B------:R-:W-:Y:S01]  /*0200*/  IADD3 R2, P0, PT, R2, 0x10, RZ ;  /* 0x0000001002027810 */ /* 0x000fe20007f1e0ff */
[----:B------:R-:W-:-:S03]  /*0210*/  UIMAD.WIDE UR16, UR20, 0x1c, UR26 ;  /* 0x0000001c141078a5 */ /* 0x000fc6000f8e021a */
[----:B------:R-:W-:-:S09]  /*0220*/  IADD3.X R3, PT, PT, RZ, R3, RZ, P0, !PT ;  /* 0x00000003ff037210 */ /* 0x000fd200007fe4ff */
.L_x_1:
[----:B------:R-:W-:Y:S01]  /*0230*/  UIMAD.WIDE UR22, UR20, 0x4, UR26 ;  /* 0x00000004141678a5 */ /* 0x000fe2000f8e021a */
[----:B------:R-:W-:Y:S02]  /*0240*/  IMAD.MOV.U32 R23, RZ, RZ, 0x4 ;  /* 0x00000004ff177424 */ /* 0x000fe400078e00ff */
[----:B------:R-:W-:Y:S01]  /*0250*/  HFMA2 R11, -RZ, RZ, 0, 2.384185791015625e-07 ;  /* 0x00000004ff0b7431 */ /* 0x000fe200000001ff */
[----:B------:R-:W-:Y:S01]  /*0260*/  MOV R25, 0x4 ;  /* 0x0000000400197802 */ /* 0x000fe20000000f00 */
[----:B0-----:R-:W2:Y:S01]  /*0270*/  LDG.E R21, desc[UR18][R2.64+-0x10] ;  /* 0xfffff01202157981 */ /* 0x001ea2000c1e1900 */
[C---:B------:R-:W-:Y:S01]  /*0280*/  IMAD.WIDE R22, R14.reuse, R23, UR26 ;  /* 0x0000001a0e167e25 */ /* 0x040fe2000f8e0217 */
[----:B------:R-:W-:Y:S02]  /*0290*/  MOV R8, UR22 ;  /* 0x0000001600087c02 */ /* 0x000fe40008000f00 */
[----:B------:R-:W-:Y:S01]  /*02a0*/  MOV R9, UR23 ;  /* 0x0000001700097c02 */ /* 0x000fe20008000f00 */
[----:B------:R-:W3:Y:S02]  /*02b0*/  LDG.E R19, desc[UR18][R2.64+-0xc] ;  /* 0xfffff41202137981 */ /* 0x000ee4000c1e1900 */
[----:B------:R-:W-:-:S02]  /*02c0*/  IMAD.WIDE R8, R14, 0x4, R8 ;  /* 0x000000040e087825 */ /* 0x000fc400078e0208 */
[----:B------:R-:W2:Y:S01]  /*02d0*/  LDG.E R22, desc[UR18][R22.64] ;  /* 0x0000001216167981 */ /* 0x000ea2000c1e1900 */
[----:B------:R-:W-:Y:S01]  /*02e0*/  MOV R5, 0x4 ;  /* 0x0000000400057802 */ /* 0x000fe20000000f00 */
[C---:B------:R-:W-:Y:S02]  /*02f0*/  IMAD.WIDE R24, R14.reuse, R25, UR6 ;  /* 0x000000060e187e25 */ /* 0x040fe4000f8e0219 */
[----:B------:R0:W3:Y:S02]  /*0300*/  LDG.E R20, desc[UR18][R8.64] ;  /* 0x0000001208147981 */ /* 0x0000e4000c1e1900 */
[----:B------:R-:W-:Y:S02]  /*0310*/  IMAD.WIDE R10, R14, R11, UR8 ;  /* 0x000000080e0a7e25 */ /* 0x000fe4000f8e020b */
[----:B------:R-:W4:Y:S04]  /*0320*/  LDG.E R18, desc[UR18][R24.64] ;  /* 0x0000001218127981 */ /* 0x000f28000c1e1900 */
[----:B------:R-:W4:Y:S01]  /*0330*/  LDG.E R17, desc[UR18][R2.64+-0x8] ;  /* 0xfffff81202117981 */ /* 0x000f22000c1e1900 */
[----:B0-----:R-:W-:-:S02]  /*0340*/  HFMA2 R9, -RZ, RZ, 0, 2.384185791015625e-07 ;  /* 0x00000004ff097431 */ /* 0x001fc400000001ff */
[----:B------:R-:W-:Y:S01]  /*0350*/  IMAD.MOV.U32 R7, RZ, RZ, 0x4 ;  /* 0x00000004ff077424 */ /* 0x000fe200078e00ff */
[----:B------:R0:W5:Y:S01]  /*0360*/  LDG.E R16, desc[UR18][R10.64] ;  /* 0x000000120a107981 */ /* 0x000162000c1e1900 */
[----:B------:R-:W-:-:S03]  /*0370*/  IMAD.WIDE R4, R14, R5, UR10 ;  /* 0x0000000a0e047e25 */ /* 0x000fc6000f8e0205 */
[----:B------:R-:W5:Y:S01]  /*0380*/  LDG.E R15, desc[UR18][R2.64+-0x4] ;  /* 0xfffffc12020f7981 */ /* 0x000f62000c1e1900 */
[C---:B------:R-:W-:Y:S01]  /*0390*/  IMAD.WIDE R6, R14.reuse, R7, UR12 ;  /* 0x0000000c0e067e25 */ /* 0x040fe2000f8e0207 */
[----:B------:R-:W-:Y:S02]  /*03a0*/  MOV R27, 0x4 ;  /* 0x00000004001b7802 */ /* 0x000fe40000000f00 */
[----:B------:R1:W5:Y:S01]  /*03b0*/  LDG.E R4, desc[UR18][R4.64] ;  /* 0x0000001204047981 */ /* 0x000362000c1e1900 */
[----:B------:R-:W-:-:S03]  /*03c0*/  IMAD.WIDE R8, R14, R9, UR14 ;  /* 0x0000000e0e087e25 */ /* 0x000fc6000f8e0209 */
[----:B------:R-:W5:Y:S01]  /*03d0*/  LDG.E R23, desc[UR18][R2.64] ;  /* 0x0000001202177981 */ /* 0x000f62000c1e1900 */
[----:B0-----:R-:W-:-:S03]  /*03e0*/  IMAD.WIDE R10, R14, R27, UR16 ;  /* 0x000000100e0a7e25 */ /* 0x001fc6000f8e021b */
[----:B------:R-:W5:Y:S04]  /*03f0*/  LDG.E R7, desc[UR18][R6.64] ;  /* 0x0000001206077981 */ /* 0x000f68000c1e1900 */
[----:B------:R-:W5:Y:S04]  /*0400*/  LDG.E R24, desc[UR18][R2.64+0x4] ;  /* 0x0000041202187981 */ /* 0x000f68000c1e1900 */
[----:B------:R-:W5:Y:S04]  /*0410*/  LDG.E R8, desc[UR18][R8.64] ;  /* 0x0000001208087981 */ /* 0x000f68000c1e1900 */
[----:B------:R-:W5:Y:S04]  /*0420*/  LDG.E R25, desc[UR18][R2.64+0x8] ;  /* 0x0000081202197981 */ /* 0x000f68000c1e1900 */
[----:B------:R-:W5:Y:S04]  /*0430*/  LDG.E R10, desc[UR18][R10.64] ;  /* 0x000000120a0a7981 */ /* 0x000f68000c1e1900 */
[----:B------:R0:W5:Y:S01]  /*0440*/  LDG.E R27, desc[UR18][R2.64+0xc] ;  /* 0x00000c12021b7981 */ /* 0x000162000c1e1900 */
[----:B------:R-:W-:-:S04]  /*0450*/  UIADD3 UR5, UPT, UPT, UR5, 0x8, URZ ;  /* 0x0000000805057890 */ /* 0x000fc8000fffe0ff */
[----:B------:R-:W-:Y:S01]  /*0460*/  UISETP.NE.AND UP0, UPT, UR5, URZ, UPT ;  /* 0x000000ff0500728c */ /* 0x000fe2000bf05270 */
[----:B-1----:R-:W-:Y:S02]  /*0470*/  MOV R5, UR20 ;  /* 0x0000001400057c02 */ /* 0x002fe40008000f00 */
[----:B0-----:R-:W-:Y:S02]  /*0480*/  IADD3 R2, P0, PT, R2, 0x20, RZ ;  /* 0x0000002002027810 */ /* 0x001fe40007f1e0ff */
[----:B------:R-:W-:Y:S02]  /*0490*/  LEA R14, R5, R14, 0x3 ;  /* 0x0000000e050e7211 */ /* 0x000fe400078e18ff */
[----:B------:R-:W-:Y:S01]  /*04a0*/  IADD3.X R3, PT, PT, RZ, R3, RZ, P0, !PT ;  /* 0x00000003ff037210 */ /* 0x000fe200007fe4ff */
[----:B--2---:R-:W-:-:S04]  /*04b0*/  FFMA R22, R21, R22, R12 ;  /* 0x0000001615167223 */ /* 0x004fc8000000000c */
[----:B---3--:R-:W-:-:S04]  /*04c0*/  FFMA R20, R19, R20, R22 ;  /* 0x0000001413147223 */ /* 0x008fc80000000016 */
[----:B----4-:R-:W-:-:S04]  /*04d0*/  FFMA R18, R17, R18, R20 ;  /* 0x0000001211127223 */ /* 0x010fc80000000014 */
[----:B-----5:R-:W-:-:S04]  /*04e0*/  FFMA R16, R15, R16, R18 ;  /* 0x000000100f107223 */ /* 0x020fc80000000012 */
[----:B------:R-:W-:-:S04]  /*04f0*/  FFMA R23, R23, R4, R16 ;  /* 0x0000000417177223 */ /* 0x000fc80000000010 */
[----:B------:R-:W-:-:S04]  /*0500*/  FFMA R24, R24, R7, R23 ;  /* 0x0000000718187223 */ /* 0x000fc80000000017 */
[----:B------:R-:W-:-:S04]  /*0510*/  FFMA R8, R25, R8, R24 ;  /* 0x0000000819087223 */ /* 0x000fc80000000018 */
[----:B------:R-:W-:Y:S01]  /*0520*/  FFMA R12, R27, R10, R8 ;  /* 0x0000000a1b0c7223 */ /* 0x000fe20000000008 */
[----:B------:R-:W-:Y:S06]  /*0530*/  BRA.U UP0, `(.L_x_1) ;  /* 0xfffffffd003c7547 */ /* 0x000fec000b83ffff */
.L_x_0:
[----:B------:R-:W-:-:S04]  /*0540*/  ULOP3.LUT UR6, UR20, 0x7, URZ, 0xc0, !UPT ;  /* 0x0000000714067892 */ /* 0x000fc8000f8ec0ff */
[----:B------:R-:W-:-:S09]  /*0550*/  UISETP.NE.AND UP0, UPT, UR6, URZ, UPT ;  /* 0x000000ff0600728c */ /* 0x000fd2000bf05270 */
[----:B------:R-:W-:Y:S05]  /*0560*/  BRA.U !UP0, `(.L_x_2) ;  /* 0x0000000508387547 */ /* 0x000fea000b800000 */
[----:B------:R-:W-:Y:S02]  /*0570*/  UISETP.GE.U32.AND UP0, UPT, UR6, 0x4, UPT ;  /* 0x000000040600788c */ /* 0x000fe4000bf06070 */
[----:B------:R-:W-:-:S04]  /*0580*/  ULOP3.LUT UR5, UR20, 0x3, URZ, 0xc0, !UPT ;  /* 0x0000000314057892 */ /* 0x000fc8000f8ec0ff */
[----:B------:R-:W-:-:S03]  /*0590*/  UISETP.NE.AND UP1, UPT, UR5, URZ, UPT ;  /* 0x000000ff0500728c */ /* 0x000fc6000bf25270 */
[----:B------:R-:W-:Y:S08]  /*05a0*/  BRA.U !UP0, `(.L_x_3) ;  /* 0x00000001087c7547 */ /* 0x000ff0000b800000 */
[----:B------:R-:W1:Y:S01]  /*05b0*/  LDC.64 R6, c[0x0][0x388] ;  /* 0x0000e200ff067b82 */ /* 0x000e620000000a00 */
[----:B------:R-:W2:Y:S01]  /*05c0*/  LDCU.64 UR6, c[0x0][0x380] ;  /* 0x00007000ff0677ac */ /* 0x000ea20008000a00 */
[----:B------:R-:W-:Y:S01]  /*05d0*/  IMAD.U32 R9, RZ, RZ, UR4 ;  /* 0x00000004ff097e24 */ /* 0x000fe2000f8e00ff */
[C---:B------:R-:W-:Y:S02]  /*05e0*/  IADD3 R3, PT, PT, R13.reuse, UR4, RZ ;  /* 0x000000040d037c10 */ /* 0x040fe4000fffe0ff */
[----:B------:R-:W-:Y:S01]  /*05f0*/  IADD3 R10, P0, PT, R13, UR4, RZ ;  /* 0x000000040d0a7c10 */ /* 0x000fe2000ff1e0ff */
[----:B------:R-:W-:Y:S01]  /*0600*/  IMAD R9, R9, UR20, R0 ;  /* 0x0000001409097c24 */ /* 0x000fe2000f8e0200 */
[----:B------:R-:W-:Y:S01]  /*0610*/  MOV R11, UR20 ;  /* 0x00000014000b7c02 */ /* 0x000fe20008000f00 */
[----:B------:R-:W3:Y:S01]  /*0620*/  LDC.64 R4, c[0x0][0x380] ;  /* 0x0000e000ff047b82 */ /* 0x000ee20000000a00 */
[----:B------:R-:W-:Y:S01]  /*0630*/  MOV R15, UR20 ;  /* 0x00000014000f7c02 */ /* 0x000fe20008000f00 */
[----:B-1----:R-:W-:Y:S01]  /*0640*/  IMAD.WIDE R6, R9, 0x4, R6 ;  /* 0x0000000409067825 */ /* 0x002fe200078e0206 */
[----:B------:R-:W-:-:S05]  /*0650*/  MOV R9, UR20 ;  /* 0x0000001400097c02 */ /* 0x000fca0008000f00 */
[----:B------:R-:W-:Y:S02]  /*0660*/  IMAD.WIDE R8, R9, 0x4, R6 ;  /* 0x0000000409087825 */ /* 0x000fe400078e0206 */
[----:B0-----:R-:W4:Y:S02]  /*0670*/  LDG.E R6, desc[UR18][R6.64] ;  /* 0x0000001206067981 */ /* 0x001f24000c1e1900 */
[----:B---3--:R-:W-:Y:S01]  /*0680*/  IMAD.WIDE.U32 R4, R3, 0x4, R4 ;  /* 0x0000000403047825 */ /* 0x008fe200078e0004 */
[----:B------:R-:W-:Y:S01]  /*0690*/  IADD3.X R3, PT, PT, RZ, RZ, RZ, P0, !PT ;  /* 0x000000ffff037210 */ /* 0x000fe200007fe4ff */
[----:B------:R-:W3:Y:S01]  /*06a0*/  LDG.E R17, desc[UR18][R8.64] ;  /* 0x0000001208117981 */ /* 0x000ee2000c1e1900 */
[----:B--2---:R-:W-:-:S03]  /*06b0*/  LEA R2, P0, R10, UR6, 0x2 ;  /* 0x000000060a027c11 */ /* 0x004fc6000f8010ff */
[----:B------:R-:W4:Y:S01]  /*06c0*/  LDG.E R5, desc[UR18][R4.64] ;  /* 0x0000001204057981 */ /* 0x000f22000c1e1900 */
[----:B------:R-:W-:Y:S01]  /*06d0*/  LEA.HI.X R3, R10, UR7, R3, 0x2, P0 ;  /* 0x000000070a037c11 */ /* 0x000fe200080f1403 */
[----:B------:R-:W-:-:S04]  /*06e0*/  IMAD.WIDE R10, R11, 0x4, R8 ;  /* 0x000000040b0a7825 */ /* 0x000fc800078e0208 */
[----:B------:R-:W3:Y:S01]  /*06f0*/  LDG.E R16, desc[UR18][R2.64+0x4] ;  /* 0x0000041202107981 */ /* 0x000ee2000c1e1900 */
[----:B------:R-:W-:-:S03]  /*0700*/  IMAD.WIDE R14, R15, 0x4, R10 ;  /* 0x000000040f0e7825 */ /* 0x000fc600078e020a */
[----:B------:R-:W2:Y:S04]  /*0710*/  LDG.E R19, desc[UR18][R10.64] ;  /* 0x000000120a137981 */ /* 0x000ea8000c1e1900 */
[----:B------:R-:W2:Y:S04]  /*0720*/  LDG.E R18, desc[UR18][R2.64+0x8] ;  /* 0x0000081202127981 */ /* 0x000ea8000c1e1900 */
[----:B------:R-:W5:Y:S04]  /*0730*/  LDG.E R20, desc[UR18][R2.64+0xc] ;  /* 0x00000c1202147981 */ /* 0x000f68000c1e1900 */
[----:B------:R-:W5:Y:S01]  /*0740*/  LDG.E R14, desc[UR18][R14.64] ;  /* 0x000000120e0e7981 */ /* 0x000f62000c1e1900 */
[----:B------:R-:W-:Y:S01]  /*0750*/  UIADD3 UR4, UPT, UPT, UR4, 0x4, URZ ;  /* 0x0000000404047890 */ /* 0x000fe2000fffe0ff */
[----:B----4-:R-:W-:-:S04]  /*0760*/  FFMA R5, R5, R6, R12 ;  /* 0x0000000605057223 */ /* 0x010fc8000000000c */
[----:B---3--:R-:W-:-:S04]  /*0770*/  FFMA R5, R16, R17, R5 ;  /* 0x0000001110057223 */ /* 0x008fc80000000005 */
[----:B--2---:R-:W-:-:S04]  /*0780*/  FFMA R5, R18, R19, R5 ;  /* 0x0000001312057223 */ /* 0x004fc80000000005 */
[----:B-----5:R-:W-:-:S07]  /*0790*/  FFMA R12, R20, R14, R5 ;  /* 0x0000000e140c7223 */ /* 0x020fce0000000005 */
.L_x_3:
[----:B------:R-:W-:Y:S05]  /*07a0*/  BRA.U !UP1, `(.L_x_2) ;  /* 0x0000000109a87547 */ /* 0x000fea000b800000 */
[----:B------:R-:W-:Y:S01]  /*07b0*/  UISETP.NE.AND UP0, UPT, UR5, 0x1, UPT ;  /* 0x000000010500788c */ /* 0x000fe2000bf05270 */
[----:B------:R-:W-:Y:S01]  /*07c0*/  MOV R7, UR4 ;  /* 0x0000000400077c02 */ /* 0x000fe20008000f00 */
[----:B------:R-:W-:Y:S02]  /*07d0*/  ULOP3.LUT UR5, UR20, 0x1, URZ, 0xc0, !UPT ;  /* 0x0000000114057892 */ /* 0x000fe4000f8ec0ff */
[----:B------:R-:W-:Y:S02]  /*07e0*/  MOV R15, UR20 ;  /* 0x00000014000f7c02 */ /* 0x000fe40008000f00 */
[----:B------:R-:W-:Y:S01]  /*07f0*/  UISETP.NE.U32.AND UP1, UPT, UR5, 0x1, UPT ;  /* 0x000000010500788c */ /* 0x000fe2000bf25070 */
[----:B------:R-:W-:-:S04]  /*0800*/  PLOP3.LUT P1, PT, PT, PT, UP0, 0x80, 0x8 ;  /* 0x000000000008781c */ /* 0x000fc80003f2f008 */
[----:B------:R-:W1:Y:S01]  /*0810*/  @UP0 LDCU.128 UR8, c[0x0][0x380] ;  /* 0x00007000ff0807ac */ /* 0x000e620008000c00 */
[----:B------:R-:W-:Y:S01]  /*0820*/  PLOP3.LUT P0, PT, PT, PT, UP1, 0x80, 0x8 ;  /* 0x000000000008781c */ /* 0x000fe20003f0f018 */
[----:B------:R-:W2:Y:S04]  /*0830*/  @UP0 LDCU.64 UR6, c[0x0][0x380] ;  /* 0x00007000ff0607ac */ /* 0x000ea80008000a00 */
[----:B------:R-:W3:Y:S03]  /*0840*/  @!UP1 LDCU.128 UR12, c[0x0][0x380] ;  /* 0x00007000ff0c97ac */ /* 0x000ee60008000c00 */
[C---:B------:R-:W-:Y:S02]  /*0850*/  @P1 IADD3 R3, PT, PT, R13.reuse, UR4, RZ ;  /* 0x000000040d031c10 */ /* 0x040fe4000fffe0ff */
[----:B------:R-:W-:Y:S01]  /*0860*/  @P1 IADD3 R6, P2, PT, R13, UR4, RZ ;  /* 0x000000040d061c10 */ /* 0x000fe2000ff5e0ff */
[----:B------:R-:W-:Y:S01]  /*0870*/  @UP0 UIADD3 UR4, UPT, UPT, UR4, 0x2, URZ ;  /* 0x0000000204040890 */ /* 0x000fe2000fffe0ff */
[----:B-1----:R-:W-:Y:S01]  /*0880*/  MOV R11, UR9 ;  /* 0x00000009000b7c02 */ /* 0x002fe20008000f00 */
[----:B------:R-:W-:Y:S01]  /*0890*/  IMAD.U32 R10, RZ, RZ, UR8 ;  /* 0x00000008ff0a7e24 */ /* 0x000fe2000f8e00ff */
[----:B------:R-:W-:-:S02]  /*08a0*/  MOV R4, UR10 ;  /* 0x0000000a00047c02 */ /* 0x000fc40008000f00 */
[----:B------:R-:W-:Y:S01]  /*08b0*/  MOV R5, UR11 ;  /* 0x0000000b00057c02 */ /* 0x000fe20008000f00 */
[----:B------:R-:W-:-:S04]  /*08c0*/  @P1 IMAD.WIDE.U32 R10, R3, 0x4, R10 ;  /* 0x00000004030a1825 */ /* 0x000fc800078e000a */
[----:B------:R-:W-:Y:S01]  /*08d0*/  @P1 IMAD R3, R7, UR20, R0 ;  /* 0x0000001407031c24 */ /* 0x000fe2000f8e0200 */
[----:B------:R-:W-:Y:S01]  /*08e0*/  @P1 IADD3.X R7, PT, PT, RZ, RZ, RZ, P2, !PT ;  /* 0x000000ffff071210 */ /* 0x000fe200017fe4ff */
[----:B------:R-:W-:Y:S01]  /*08f0*/  IMAD.U32 R19, RZ, RZ, UR4 ;  /* 0x00000004ff137e24 */ /* 0x000fe2000f8e00ff */
[C---:B--2---:R-:W-:Y:S01]  /*0900*/  @P1 LEA R2, P2, R6.reuse, UR6, 0x2 ;  /* 0x0000000606021c11 */ /* 0x044fe2000f8410ff */
[----:B------:R-:W-:Y:S01]  /*0910*/  @P1 IMAD.WIDE R4, R3, 0x4, R4 ;  /* 0x0000000403041825 */ /* 0x000fe200078e0204 */
[----:B------:R-:W-:Y:S01]  /*0920*/  @!P0 IADD3 R17, PT, PT, R13, UR4, RZ ;  /* 0x000000040d118c10 */ /* 0x000fe2000fffe0ff */
[----:B0-----:R-:W2:Y:S01]  /*0930*/  @P1 LDG.E R11, desc[UR18][R10.64] ;  /* 0x000000120a0b1981 */ /* 0x001ea2000c1e1900 */
[----:B------:R-:W-:Y:S01]  /*0940*/  @P1 LEA.HI.X R3, R6, UR7, R7, 0x2, P2 ;  /* 0x0000000706031c11 */ /* 0x000fe200090f1407 */
[----:B------:R-:W-:Y:S01]  /*0950*/  @!P0 IMAD R19, R19, UR20, R0 ;  /* 0x0000001413138c24 */ /* 0x000fe2000f8e0200 */
[----:B---3--:R-:W-:Y:S01]  /*0960*/  MOV R6, UR12 ;  /* 0x0000000c00067c02 */ /* 0x008fe20008000f00 */
[----:B------:R-:W-:Y:S01]  /*0970*/  @P1 IMAD.WIDE R14, R15, 0x4, R4 ;  /* 0x000000040f0e1825 */ /* 0x000fe200078e0204 */
[----:B------:R-:W-:Y:S01]  /*0980*/  MOV R7, UR13 ;  /* 0x0000000d00077c02 */ /* 0x000fe20008000f00 */
[----:B------:R-:W2:Y:S01]  /*0990*/  @P1 LDG.E R4, desc[UR18][R4.64] ;  /* 0x0000001204041981 */ /* 0x000ea2000c1e1900 */
[----:B------:R-:W-:-:S02]  /*09a0*/  MOV R8, UR14 ;  /* 0x0000000e00087c02 */ /* 0x000fc40008000f00 */
[----:B------:R-:W-:Y:S01]  /*09b0*/  MOV R9, UR15 ;  /* 0x0000000f00097c02 */ /* 0x000fe20008000f00 */
[----:B------:R-:W-:Y:S01]  /*09c0*/  @!P0 IMAD.WIDE.U32 R6, R17, 0x4, R6 ;  /* 0x0000000411068825 */ /* 0x000fe200078e0006 */
[----:B------:R-:W3:Y:S03]  /*09d0*/  @P1 LDG.E R14, desc[UR18][R14.64] ;  /* 0x000000120e0e1981 */ /* 0x000ee6000c1e1900 */
[----:B------:R-:W-:Y:S01]  /*09e0*/  @!P0 IMAD.WIDE R8, R19, 0x4, R8 ;  /* 0x0000000413088825 */ /* 0x000fe200078e0208 */
[----:B------:R-:W3:Y:S04]  /*09f0*/  @P1 LDG.E R2, desc[UR18][R2.64+0x4] ;  /* 0x0000041202021981 */ /* 0x000ee8000c1e1900 */
[----:B------:R-:W4:Y:S04]  /*0a00*/  @!P0 LDG.E R7, desc[UR18][R6.64] ;  /* 0x0000001206078981 */ /* 0x000f28000c1e1900 */
[----:B------:R-:W4:Y:S01]  /*0a10*/  @!P0 LDG.E R8, desc[UR18][R8.64] ;  /* 0x0000001208088981 */ /* 0x000f22000c1e1900 */
[----:B--2---:R-:W-:-:S04]  /*0a20*/  @P1 FFMA R11, R11, R4, R12 ;  /* 0x000000040b0b1223 */ /* 0x004fc8000000000c */
[----:B---3--:R-:W-:-:S04]  /*0a30*/  @P1 FFMA R12, R2, R14, R11 ;  /* 0x0000000e020c1223 */ /* 0x008fc8000000000b */
[----:B----4-:R-:W-:-:S07]  /*0a40*/  @!P0 FFMA R12, R7, R8, R12 ;  /* 0x00000008070c8223 */ /* 0x010fce000000000c */
.L_x_2:
[----:B------:R-:W1:Y:S01]  /*0a50*/  LDC.64 R2, c[0x0][0x390] ;  /* 0x0000e400ff027b82 */ /* 0x000e620000000a00 */
[----:B------:R-:W-:-:S05]  /*0a60*/  IADD3 R13, PT, PT, R0, R13, RZ ;  /* 0x0000000d000d7210 */ /* 0x000fca0007ffe0ff */
[----:B-1----:R-:W-:-:S05]  /*0a70*/  IMAD.WIDE R2, R13, 0x4, R2 ;  /* 0x000000040d027825 */ /* 0x002fca00078e0202 */
[----:B0-----:R-:W-:Y:S01]  /*0a80*/  STG.E desc[UR18][R2.64], R12 ;  /* 0x0000000c02007986 */ /* 0x001fe2000c101912 */
[----:B------:R-:W-:Y:S05]  /*0a90*/  EXIT ;  /* 0x000000000000794d */ /* 0x000fea0003800000 */
.L_x_4:
[----:B------:R-:W-:-:S00]  /*0aa0*/  BRA `(.L_x_4) ;  /* 0xfffffffc00fc7947 */ /* 0x000fc0000383ffff */
[----:B------:R-:W-:-:S00]  /*0ab0*/  NOP ;  /* 0x0000000000007918 */ /* 0x000fc00000000000 */
        /* <DEDUP_REMOVED lines=12> */
.L_x_8:


//--------------------- .text._Z15matrixMultTiledPfS_S_i --------------------------
	.section	.text._Z15matrixMultTiledPfS_S_i,"ax",@progbits
	.align	128
        .global         _Z15matrixMultTiledPfS_S_i
        .type           _Z15matrixMultTiledPfS_S_i,@function
        .size           _Z15matrixMultTiledPfS_S_i,(.L_x_9 - _Z15matrixMultTiledPfS_S_i)
        .other          _Z15matrixMultTiledPfS_S_i,@"STO_CUDA_ENTRY STV_DEFAULT"
_Z15matrixMultTiledPfS_S_i:
.text._Z15matrixMultTiledPfS_S_i:
[----:B------:R-:W-:Y:S01]  /*0000*/  LDC R1, c[0x0][0x37c] ;  /* 0x0000df00ff017b82 */ /* 0x000fe20000000800 */
[----:B------:R-:W0:Y:S01]  /*0010*/  LDCU UR4, c[0x0][0x398] ;  /* 0x00007300ff0477ac */ /* 0x000e220008000800 */
[----:B------:R-:W1:Y:S01]  /*0020*/  S2R R18, SR_CTAID.Y ;  /* 0x0000000000127919 */ /* 0x000e620000002600 */
[----:B------:R-:W-:Y:S01]  /*0030*/  HFMA2 R27, -RZ, RZ, 0, 0 ;  /* 0x00000000ff1b7431 */ /* 0x000fe200000001ff */
[----:B------:R-:W2:Y:S01]  /*0040*/  LDCU.64 UR8, c[0x0][0x358] ;  /* 0x00006b00ff0877ac */ /* 0x000ea20008000a00 */
[----:B------:R-:W1:Y:S01]  /*0050*/  S2R R19, SR_TID.Y ;  /* 0x0000000000137919 */ /* 0x000e620000002200 */
[----:B------:R-:W3:Y:S01]  /*0060*/  S2R R4, SR_CTAID.X ;  /* 0x0000000000047919 */ /* 0x000ee20000002500 */
[----:B------:R-:W3:Y:S01]  /*0070*/  S2R R21, SR_TID.X ;  /* 0x0000000000157919 */ /* 0x000ee20000002100 */
[----:B0-----:R-:W-:-:S04]  /*0080*/  MOV R6, UR4 ;  /* 0x0000000400067c02 */ /* 0x001fc80008000f00 */
[----:B------:R-:W-:Y:S02]  /*0090*/  ISETP.GE.AND P0, PT, R6, 0x1, PT ;  /* 0x000000010600780c */ /* 0x000fe40003f06270 */
[----:B-1----:R-:W-:Y:S02]  /*00a0*/  LEA R18, R18, R19, 0x5 ;  /* 0x0000001312127211 */ /* 0x002fe400078e28ff */
[----:B---3--:R-:W-:-:S09]  /*00b0*/  LEA R23, R4, R21, 0x5 ;  /* 0x0000001504177211 */ /* 0x008fd200078e28ff */
[----:B--2---:R-:W-:Y:S05]  /*00c0*/  @!P0 BRA `(.L_x_5) ;  /* 0x0000000400c48947 */ /* 0x004fea0003800000 */
[----:B------:R-:W0:Y:S01]  /*00d0*/  S2UR UR6, SR_CgaCtaId ;  /* 0x00000000000679c3 */ /* 0x000e220000008800 */
[----:B------:R-:W-:Y:S01]  /*00e0*/  UMOV UR4, 0x400 ;  /* 0x0000040000047882 */ /* 0x000fe20000000000 */
[----:B------:R-:W-:Y:S01]  /*00f0*/  IADD3 R2, PT, PT, R6, 0x1f, RZ ;  /* 0x0000001f06027810 */ /* 0x000fe20007ffe0ff */
[----:B------:R-:W-:Y:S01]  /*0100*/  UIADD3 UR5, UPT, UPT, UR4, 0x1000, URZ ;  /* 0x0000100004057890 */ /* 0x000fe2000fffe0ff */
[-CC-:B------:R-:W-:Y:S01]  /*0110*/  IMAD R17, R19, R6.reuse, R21.reuse ;  /* 0x0000000613117224 */ /* 0x180fe200078e0215 */
[CC--:B------:R-:W-:Y:S01]  /*0120*/  ISETP.GE.U32.AND P1, PT, R18.reuse, R6.reuse, PT ;  /* 0x000000061200720c */ /* 0x0c0fe20003f26070 */
[----:B------:R-:W-:Y:S01]  /*0130*/  IMAD R7, R18, R6, R21 ;  /* 0x0000000612077224 */ /* 0x000fe200078e0215 */
[----:B------:R-:W-:Y:S01]  /*0140*/  SHF.R.U32.HI R2, RZ, 0x5, R2 ;  /* 0x00000005ff027819 */ /* 0x000fe20000011602 */
[----:B------:R-:W1:Y:S01]  /*0150*/  LDC R0, c[0x0][0x398] ;  /* 0x0000e600ff007b82 */ /* 0x000e620000000800 */
[----:B------:R-:W-:Y:S02]  /*0160*/  LEA R17, R4, R17, 0x5 ;  /* 0x0000001104117211 */ /* 0x000fe400078e28ff */
[----:B------:R-:W-:-:S02]  /*0170*/  IADD3 R16, PT, PT, -R2, RZ, RZ ;  /* 0x000000ff02107210 */ /* 0x000fc40007ffe1ff */
[----:B------:R-:W-:-:S03]  /*0180*/  MOV R27, RZ ;  /* 0x000000ff001b7202 */ /* 0x000fc60000000f00 */
[----:B------:R-:W2:Y:S01]  /*0190*/  LDC.64 R24, c[0x0][0x380] ;  /* 0x0000e000ff187b82 */ /* 0x000ea20000000a00 */
[----:B0-----:R-:W-:Y:S02]  /*01a0*/  ULEA UR4, UR6, UR4, 0x18 ;  /* 0x0000000406047291 */ /* 0x001fe4000f8ec0ff */
[----:B------:R-:W-:-:S04]  /*01b0*/  ULEA UR5, UR6, UR5, 0x18 ;  /* 0x0000000506057291 */ /* 0x000fc8000f8ec0ff */
[----:B------:R-:W-:Y:S02]  /*01c0*/  LEA R5, R19, UR4, 0x7 ;  /* 0x0000000413057c11 */ /* 0x000fe4000f8e38ff */
[C---:B------:R-:W-:Y:S02]  /*01d0*/  LEA R3, R21.reuse, UR5, 0x2 ;  /* 0x0000000515037c11 */ /* 0x040fe4000f8e10ff */
[----:B------:R-:W-:Y:S02]  /*01e0*/  LEA R4, R21, R5, 0x2 ;  /* 0x0000000515047211 */ /* 0x000fe400078e10ff */
[----:B------:R-:W-:-:S07]  /*01f0*/  LEA R2, R19, R3, 0x7 ;  /* 0x0000000313027211 */ /* 0x000fce00078e38ff */
.L_x_6:
[----:B-1----:R-:W-:Y:S01]  /*0200*/  MOV R6, R0 ;  /* 0x0000000000067202 */ /* 0x002fe20000000f00 */
[----:B------:R-:W-:Y:S01]  /*0210*/  HFMA2 R20, -RZ, RZ, 0, 0 ;  /* 0x00000000ff147431 */ /* 0x000fe200000001ff */
[----:B------:R-:W-:Y:S01]  /*0220*/  MOV R22, RZ ;  /* 0x000000ff00167202 */ /* 0x000fe20000000f00 */
[----:B--2---:R-:W-:Y:S01]  /*0230*/  IMAD.WIDE R8, R7, 0x4, R24 ;  /* 0x0000000407087825 */ /* 0x004fe200078e0218 */
[-C--:B------:R-:W-:Y:S02]  /*0240*/  ISETP.GE.U32.AND P0, PT, R23, R6.reuse, PT ;  /* 0x000000061700720c */ /* 0x080fe40003f06070 */
[-C--:B------:R-:W-:Y:S02]  /*0250*/  ISETP.GE.OR P2, PT, R21, R6.reuse, P1 ;  /* 0x000000061500720c */ /* 0x080fe40000f46670 */
[----:B------:R-:W-:-:S11]  /*0260*/  ISETP.GE.OR P0, PT, R19, R6, P0 ;  /* 0x000000061300720c */ /* 0x000fd60000706670 */
[----:B------:R-:W2:Y:S02]  /*0270*/  @!P2 LDG.E R20, desc[UR8][R8.64] ;  /* 0x000000080814a981 */ /* 0x000ea4000c1e1900 */
[----:B------:R-:W0:Y:S02]  /*0280*/  @!P0 LDC.64 R10, c[0x0][0x388] ;  /* 0x0000e200ff0a8b82 */ /* 0x000e240000000a00 */
[----:B0-----:R-:W-:-:S05]  /*0290*/  @!P0 IMAD.WIDE.U32 R10, R17, 0x4, R10 ;  /* 0x00000004110a8825 */ /* 0x001fca00078e000a */
[----:B------:R-:W3:Y:S04]  /*02a0*/  @!P0 LDG.E R22, desc[UR8][R10.64] ;  /* 0x000000080a168981 */ /* 0x000ee8000c1e1900 */
[----:B--2---:R-:W-:Y:S04]  /*02b0*/  STS [R4], R20 ;  /* 0x0000001404007388 */ /* 0x004fe80000000800 */
[----:B---3--:R-:W-:Y:S01]  /*02c0*/  STS [R2], R22 ;  /* 0x0000001602007388 */ /* 0x008fe20000000800 */
[----:B------:R-:W-:Y:S06]  /*02d0*/  BAR.SYNC.DEFER_BLOCKING 0x0 ;  /* 0x0000000000007b1d */ /* 0x000fec0000010000 */
[----:B------:R-:W-:Y:S04]  /*02e0*/  LDS R26, [R3] ;  /* 0x00000000031a7984 */ /* 0x000fe80000000800 */
[----:B------:R-:W0:Y:S04]  /*02f0*/  LDS.128 R12, [R5] ;  /* 0x00000000050c7984 */ /* 0x000e280000000c00 */
[----:B------:R-:W1:Y:S04]  /*0300*/  LDS R28, [R3+0x80] ;  /* 0x00008000031c7984 */ /* 0x000e680000000800 */
[----:B------:R-:W2:Y:S04]  /*0310*/  LDS R29, [R3+0x100] ;  /* 0x00010000031d7984 */ /* 0x000ea80000000800 */
[----:B------:R-:W-:Y:S04]  /*0320*/  LDS.128 R8, [R5+0x10] ;  /* 0x0000100005087984 */ /* 0x000fe80000000c00 */
[----:B------:R-:W-:Y:S01]  /*0330*/  LDS R20, [R3+0x280] ;  /* 0x0002800003147984 */ /* 0x000fe20000000800 */
[----:B0-----:R-:W-:-:S03]  /*0340*/  FFMA R26, R12, R26, R27 ;  /* 0x0000001a0c1a7223 */ /* 0x001fc6000000001b */
[----:B------:R-:W0:Y:S01]  /*0350*/  LDS R12, [R3+0x180] ;  /* 0x00018000030c7984 */ /* 0x000e220000000800 */
[----:B-1----:R-:W-:-:S03]  /*0360*/  FFMA R26, R28, R13, R26 ;  /* 0x0000000d1c1a7223 */ /* 0x002fc6000000001a */
[----:B------:R-:W1:Y:S01]  /*0370*/  LDS R13, [R3+0x200] ;  /* 0x00020000030d7984 */ /* 0x000e620000000800 */
[----:B--2---:R-:W-:-:S03]  /*0380*/  FFMA R29, R29, R14, R26 ;  /* 0x0000000e1d1d7223 */ /* 0x004fc6000000001a */
[----:B------:R-:W2:Y:S04]  /*0390*/  LDS R27, [R3+0x300] ;  /* 0x00030000031b7984 */ /* 0x000ea80000000800 */
[----:B------:R-:W-:Y:S01]  /*03a0*/  LDS R26, [R3+0x400] ;  /* 0x00040000031a7984 */ /* 0x000fe20000000800 */
[----:B0-----:R-:W-:-:S03]  /*03b0*/  FFMA R15, R12, R15, R29 ;  /* 0x0000000f0c0f7223 */ /* 0x001fc6000000001d */
[----:B------:R-:W-:Y:S01]  /*03c0*/  LDS R29, [R3+0xe80] ;  /* 0x000e8000031d7984 */ /* 0x000fe20000000800 */
[----:B-1----:R-:W-:-:S03]  /*03d0*/  FFMA R13, R8, R13, R15 ;  /* 0x0000000d080d7223 */ /* 0x002fc6000000000f */
[----:B------:R-:W0:Y:S01]  /*03e0*/  LDS R8, [R3+0x380] ;  /* 0x0003800003087984 */ /* 0x000e220000000800 */
[----:B------:R-:W-:-:S03]  /*03f0*/  FFMA R22, R20, R9, R13 ;  /* 0x0000000914167223 */ /* 0x000fc6000000000d */
[----:B------:R-:W1:Y:S04]  /*0400*/  LDS.128 R12, [R5+0x20] ;  /* 0x00002000050c7984 */ /* 0x000e680000000c00 */
[----:B------:R-:W3:Y:S01]  /*0410*/  LDS R20, [R3+0x480] ;  /* 0x0004800003147984 */ /* 0x000ee20000000800 */
[----:B--2---:R-:W-:-:S03]  /*0420*/  FFMA R9, R27, R10, R22 ;  /* 0x0000000a1b097223 */ /* 0x004fc60000000016 */
[----:B------:R-:W2:Y:S01]  /*0430*/  LDS R27, [R3+0x500] ;  /* 0x00050000031b7984 */ /* 0x000ea20000000800 */
[----:B0-----:R-:W-:-:S04]  /*0440*/  FFMA R9, R8, R11, R9 ;  /* 0x0000000b08097223 */ /* 0x001fc80000000009 */
[----:B-1----:R-:W-:Y:S02]  /*0450*/  FFMA R9, R12, R26, R9 ;  /* 0x0000001a0c097223 */ /* 0x002fe40000000009 */
[----:B------:R-:W0:Y:S02]  /*0460*/  LDS R12, [R3+0x580] ;  /* 0x00058000030c7984 */ /* 0x000e240000000800 */
[----:B---3--:R-:W-:Y:S02]  /*0470*/  FFMA R22, R20, R13, R9 ;  /* 0x0000000d14167223 */ /* 0x008fe40000000009 */
[----:B------:R-:W-:Y:S04]  /*0480*/  LDS R26, [R3+0x600] ;  /* 0x00060000031a7984 */ /* 0x000fe80000000800 */
        /* <DEDUP_REMOVED lines=36> */
[----:B------:R-:W1:Y:S01]  /*06d0*/  LDS.128 R8, [R5+0x70] ;  /* 0x0000700005087984 */ /* 0x000e620000000c00 */
[----:B--2---:R-:W-:-:S03]  /*06e0*/  FFMA R27, R27, R14, R20 ;  /* 0x0000000e1b1b7223 */ /* 0x004fc60000000014 */
[----:B------:R-:W2:Y:S04]  /*06f0*/  LDS R20, [R3+0xf00] ;  /* 0x000f000003147984 */ /* 0x000ea80000000800 */
[----:B------:R-:W3:Y:S01]  /*0700*/  LDS R14, [R3+0xf80] ;  /* 0x000f8000030e7984 */ /* 0x000ee20000000800 */
[----:B------:R-:W-:Y:S01]  /*0710*/  IADD3 R16, PT, PT, R16, 0x1, RZ ;  /* 0x0000000110107810 */ /* 0x000fe20007ffe0ff */
[----:B------:R-:W-:Y:S03]  /*0720*/  BAR.SYNC.DEFER_BLOCKING 0x0 ;  /* 0x0000000000007b1d */ /* 0x000fe60000010000 */
[----:B------:R-:W-:Y:S02]  /*0730*/  ISETP.NE.AND P0, PT, R16, RZ, PT ;  /* 0x000000ff1000720c */ /* 0x000fe40003f05270 */
[----:B------:R-:W-:Y:S01]  /*0740*/  IADD3 R7, PT, PT, R7, 0x20, RZ ;  /* 0x0000002007077810 */ /* 0x000fe20007ffe0ff */
[----:B0-----:R-:W-:-:S04]  /*0750*/  FFMA R15, R12, R15, R27 ;  /* 0x0000000f0c0f7223 */ /* 0x001fc8000000001b */
[----:B-1----:R-:W-:-:S04]  /*0760*/  FFMA R8, R8, R13, R15 ;  /* 0x0000000d08087223 */ /* 0x002fc8000000000f */
[----:B------:R-:W-:-:S04]  /*0770*/  FFMA R9, R29, R9, R8 ;  /* 0x000000091d097223 */ /* 0x000fc80000000008 */
[----:B--2---:R-:W-:Y:S01]  /*0780*/  FFMA R9, R20, R10, R9 ;  /* 0x0000000a14097223 */ /* 0x004fe20000000009 */
[----:B------:R-:W-:Y:S02]  /*0790*/  IADD3 R21, PT, PT, R21, 0x20, RZ ;  /* 0x0000002015157810 */ /* 0x000fe40007ffe0ff */
[----:B------:R-:W-:Y:S01]  /*07a0*/  IADD3 R19, PT, PT, R19, 0x20, RZ ;  /* 0x0000002013137810 */ /* 0x000fe20007ffe0ff */
[----:B---3--:R-:W-:Y:S01]  /*07b0*/  FFMA R27, R14, R11, R9 ;  /* 0x0000000b0e1b7223 */ /* 0x008fe20000000009 */
[----:B------:R-:W-:Y:S01]  /*07c0*/  LEA R17, R6, R17, 0x5 ;  /* 0x0000001106117211 */ /* 0x000fe200078e28ff */
[----:B------:R-:W-:Y:S06]  /*07d0*/  @P0 BRA `(.L_x_6) ;  /* 0xfffffff800880947 */ /* 0x000fec000383ffff */
.L_x_5:
[----:B------:R-:W-:-:S04]  /*07e0*/  VIMNMX R3, PT, PT, R18, R23, !PT ;  /* 0x0000001712037248 */ /* 0x000fc80007fe0100 */
[----:B------:R-:W-:-:S13]  /*07f0*/  ISETP.GE.AND P0, PT, R3, R6, PT ;  /* 0x000000060300720c */ /* 0x000fda0003f06270 */
[----:B------:R-:W-:Y:S05]  /*0800*/  @P0 EXIT ;  /* 0x000000000000094d */ /* 0x000fea0003800000 */
[----:B------:R-:W0:Y:S01]  /*0810*/  LDC.64 R2, c[0x0][0x390] ;  /* 0x0000e400ff027b82 */ /* 0x000e220000000a00 */
[----:B------:R-:W-:-:S04]  /*0820*/  IMAD R23, R18, R6, R23 ;  /* 0x0000000612177224 */ /* 0x000fc800078e0217 */
[----:B0-----:R-:W-:-:S05]  /*0830*/  IMAD.WIDE.U32 R2, R23, 0x4, R2 ;  /* 0x0000000417027825 */ /* 0x001fca00078e0002 */
[----:B------:R-:W-:Y:S01]  /*0840*/  STG.E desc[UR8][R2.64], R27 ;  /* 0x0000001b02007986 */ /* 0x000fe2000c101908 */
[----:B------:R-:W-:Y:S05]  /*0850*/  EXIT ;  /* 0x000000000000794d */ /* 0x000fea0003800000 */
.L_x_7:
        /* <DEDUP_REMOVED lines=10> */
.L_x_9:


//--------------------- .nv.shared.reserved.0     --------------------------
	.section	.nv.shared.reserved.0,"aw",@nobits
	.weak		__nv_reservedSMEM_offset_0_alias
	.size		__nv_reservedSMEM_offset_0_alias, 0, 64
	.other		__nv_reservedSMEM_offset_0_alias,@"STO_CUDA_RESERVED_SHARED STV_DEFAULT"
__nv_reservedSMEM_offset_0_alias:
	.zero		0
	.zero		64


//--------------------- .nv.shared._Z15matrixMultTiledPfS_S_i --------------------------
	.section	.nv.shared._Z15matrixMultTiledPfS_S_i,"aw",@nobits
	.sectionflags	@""
	.align	4
.nv.shared._Z15matrixMultTiledPfS_S_i:
	.zero		9216


//--------------------- .nv.constant0._Z16matrixMultDevicePfS_S_i --------------------------
	.section	.nv.constant0._Z16matrixMultDevicePfS_S_i,"a",@progbits
	.sectionflags	@""
	.align	4
.nv.constant0._Z16matrixMultDevicePfS_S_i:
	.zero		924


//--------------------- .nv.constant0._Z15matrixMultTiledPfS_S_i --------------------------
	.section	.nv.constant0._Z15matrixMultTiledPfS_S_i,"a",@progbits
	.sectionflags	@""
	.align	4
.nv.constant0._Z15matrixMultTiledPfS_S_i:
	.zero		924


//--------------------- SYMBOLS --------------------------

	.type		.nv.reservedSmem.offset0,@object
	.size		.nv.reservedSmem.offset0,0x4
	.type		.nv.reservedSmem.cap,@object
	.size		.nv.reservedSmem.cap,0x4
